//
// Generated by NVIDIA NVVM Compiler
//
// Compiler Build ID: CL-36424714
// Cuda compilation tools, release 13.0, V13.0.88
// Based on NVVM 20.0.0
//

.version 9.0
.target sm_100
.address_size 64

	// .globl	_Z12sum_arr3_gpuPiS_S_S_i

.visible .entry _Z12sum_arr3_gpuPiS_S_S_i(
	.param .u64 .ptr .align 1 _Z12sum_arr3_gpuPiS_S_S_i_param_0,
	.param .u64 .ptr .align 1 _Z12sum_arr3_gpuPiS_S_S_i_param_1,
	.param .u64 .ptr .align 1 _Z12sum_arr3_gpuPiS_S_S_i_param_2,
	.param .u64 .ptr .align 1 _Z12sum_arr3_gpuPiS_S_S_i_param_3,
	.param .u32 _Z12sum_arr3_gpuPiS_S_S_i_param_4
)
{
	.reg .pred 	%p<2>;
	.reg .b32 	%r<11>;
	.reg .b64 	%rd<14>;

	ld.param.u64 	%rd1, [_Z12sum_arr3_gpuPiS_S_S_i_param_0];
	ld.param.u64 	%rd2, [_Z12sum_arr3_gpuPiS_S_S_i_param_1];
	ld.param.u64 	%rd3, [_Z12sum_arr3_gpuPiS_S_S_i_param_2];
	ld.param.u64 	%rd4, [_Z12sum_arr3_gpuPiS_S_S_i_param_3];
	ld.param.u32 	%r2, [_Z12sum_arr3_gpuPiS_S_S_i_param_4];
	mov.u32 	%r3, %ntid.x;
	mov.u32 	%r4, %ctaid.x;
	mov.u32 	%r5, %tid.x;
	mad.lo.s32 	%r1, %r3, %r4, %r5;
	setp.ge.s32 	%p1, %r1, %r2;
	@%p1 bra 	$L__BB0_2;
	cvta.to.global.u64 	%rd5, %rd2;
	cvta.to.global.u64 	%rd6, %rd3;
	cvta.to.global.u64 	%rd7, %rd4;
	cvta.to.global.u64 	%rd8, %rd1;
	mul.wide.s32 	%rd9, %r1, 4;
	add.s64 	%rd10, %rd5, %rd9;
	ld.global.u32 	%r6, [%rd10];
	add.s64 	%rd11, %rd6, %rd9;
	ld.global.u32 	%r7, [%rd11];
	add.s32 	%r8, %r7, %r6;
	add.s64 	%rd12, %rd7, %rd9;
	ld.global.u32 	%r9, [%rd12];
	add.s32 	%r10, %r8, %r9;
	add.s64 	%rd13, %rd8, %rd9;
	st.global.u32 	[%rd13], %r10;
$L__BB0_2:
	ret;

}


// ===== COMPILED SASS (sm_100) =====

	.target	sm_100

	.elftype	@"ET_EXEC"


//--------------------- .note.nv.tkinfo           --------------------------
	.section	.note.nv.tkinfo,"",@"SHT_NOTE"
	.sectionflags	@"SHF_NOTE_NV_TKINFO"
	.tkinfo
        /*0018*/ 	.word	0x00000002
        /*0030*/ 	.string	""
        /*0030*/ 	.string	"ptxas"
        /*0030*/ 	.string	"Cuda compilation tools, release 13.0, V13.0.88"
        /*0030*/ 	.string	"Build cuda_13.0.r13.0/compiler.36424714_0"
        /*0030*/ 	.string	"-arch sm_100 -m 64 "



//--------------------- .note.nv.cuinfo           --------------------------
	.section	.note.nv.cuinfo,"",@"SHT_NOTE"
	.sectionflags	@"SHF_NOTE_NV_CUINFO"
        /*0018*/ 	.short	0x0002
        /*001a*/ 	.short	0x0064
        /*001c*/ 	.short	0x0082
	.zero		2


//--------------------- .nv.info                  --------------------------
	.section	.nv.info,"",@"SHT_CUDA_INFO"
	.align	4


	//----- nvinfo : EIATTR_REGCOUNT
	.align		4
        /*0000*/ 	.byte	0x04, 0x2f
        /*0002*/ 	.short	(.L_1 - .L_0)
	.align		4
.L_0:
        /*0004*/ 	.word	index@(_Z12sum_arr3_gpuPiS_S_S_i)
        /*0008*/ 	.word	0x0000000e


	//----- nvinfo : EIATTR_FRAME_SIZE
	.align		4
.L_1:
        /*000c*/ 	.byte	0x04, 0x11
        /*000e*/ 	.short	(.L_3 - .L_2)
	.align		4
.L_2:
        /*0010*/ 	.word	index@(_Z12sum_arr3_gpuPiS_S_S_i)
        /*0014*/ 	.word	0x00000000


	//----- nvinfo : EIATTR_MIN_STACK_SIZE
	.align		4
.L_3:
        /*0018*/ 	.byte	0x04, 0x12
        /*001a*/ 	.short	(.L_5 - .L_4)
	.align		4
.L_4:
        /*001c*/ 	.word	index@(_Z12sum_arr3_gpuPiS_S_S_i)
        /*0020*/ 	.word	0x00000000
.L_5:


//--------------------- .nv.compat                --------------------------
	.section	.nv.compat,"",@"SHT_CUDA_COMPAT_INFO"
	.align	4
        /*0000*/ 	.byte	0x02, 0x09, 0x00, 0x00, 0x02, 0x02, 0x01, 0x00, 0x02, 0x05, 0x05, 0x00, 0x03, 0x07, 0x01, 0x01
        /*0010*/ 	.byte	0x02, 0x03, 0x00, 0x00, 0x02, 0x06, 0x01, 0x00, 0x04, 0x0b, 0x08, 0x00, 0x09, 0x00, 0x00, 0x00
        /*0020*/ 	.byte	0x00, 0x00, 0x00, 0x00


//--------------------- .nv.info._Z12sum_arr3_gpuPiS_S_S_i --------------------------
	.section	.nv.info._Z12sum_arr3_gpuPiS_S_S_i,"",@"SHT_CUDA_INFO"
	.sectionflags	@""
	.align	4


	//----- nvinfo : EIATTR_CUDA_API_VERSION
	.align		4
        /*0000*/ 	.byte	0x04, 0x37
        /*0002*/ 	.short	(.L_7 - .L_6)
.L_6:
        /*0004*/ 	.word	0x00000082


	//----- nvinfo : EIATTR_KPARAM_INFO
	.align		4
.L_7:
        /*0008*/ 	.byte	0x04, 0x17
        /*000a*/ 	.short	(.L_9 - .L_8)
.L_8:
        /*000c*/ 	.word	0x00000000
        /*0010*/ 	.short	0x0004
        /*0012*/ 	.short	0x0020
        /*0014*/ 	.byte	0x00, 0xf0, 0x11, 0x00


	//----- nvinfo : EIATTR_KPARAM_INFO
	.align		4
.L_9:
        /*0018*/ 	.byte	0x04, 0x17
        /*001a*/ 	.short	(.L_11 - .L_10)
.L_10:
        /*001c*/ 	.word	0x00000000
        /*0020*/ 	.short	0x0003
        /*0022*/ 	.short	0x0018
        /*0024*/ 	.byte	0x00, 0xf5, 0x21, 0x00


	//----- nvinfo : EIATTR_KPARAM_INFO
	.align		4
.L_11:
        /*0028*/ 	.byte	0x04, 0x17
        /*002a*/ 	.short	(.L_13 - .L_12)
.L_12:
        /*002c*/ 	.word	0x00000000
        /*0030*/ 	.short	0x0002
        /*0032*/ 	.short	0x0010
        /*0034*/ 	.byte	0x00, 0xf5, 0x21, 0x00


	//----- nvinfo : EIATTR_KPARAM_INFO
	.align		4
.L_13:
        /*0038*/ 	.byte	0x04, 0x17
        /*003a*/ 	.short	(.L_15 - .L_14)
.L_14:
        /*003c*/ 	.word	0x00000000
        /*0040*/ 	.short	0x0001
        /*0042*/ 	.short	0x0008
        /*0044*/ 	.byte	0x00, 0xf5, 0x21, 0x00


	//----- nvinfo : EIATTR_KPARAM_INFO
	.align		4
.L_15:
        /*0048*/ 	.byte	0x04, 0x17
        /*004a*/ 	.short	(.L_17 - .L_16)
.L_16:
        /*004c*/ 	.word	0x00000000
        /*0050*/ 	.short	0x0000
        /*0052*/ 	.short	0x0000
        /*0054*/ 	.byte	0x00, 0xf5, 0x21, 0x00


	//----- nvinfo : EIATTR_SPARSE_MMA_MASK
	.align		4
.L_17:
        /*0058*/ 	.byte	0x03, 0x50
        /*005a*/ 	.short	0x0000


	//----- nvinfo : EIATTR_MAXREG_COUNT
	.align		4
        /*005c*/ 	.byte	0x03, 0x1b
        /*005e*/ 	.short	0x00ff


	//----- nvinfo : EIATTR_MERCURY_ISA_VERSION
	.align		4
        /*0060*/ 	.byte	0x03, 0x5f
        /*0062*/ 	.short	0x0101


	//----- nvinfo : EIATTR_VRC_CTA_INIT_COUNT
	.align		4
        /*0064*/ 	.byte	0x02, 0x4a
	.zero		1
	.zero		1


	//----- nvinfo : EIATTR_EXIT_INSTR_OFFSETS
	.align		4
        /*0068*/ 	.byte	0x04, 0x1c
        /*006a*/ 	.short	(.L_19 - .L_18)


	//   ....[0]....
.L_18:
        /*006c*/ 	.word	0x00000070


	//   ....[1]....
        /*0070*/ 	.word	0x00000160


	//----- nvinfo : EIATTR_CBANK_PARAM_SIZE
	.align		4
.L_19:
        /*0074*/ 	.byte	0x03, 0x19
        /*0076*/ 	.short	0x0024


	//----- nvinfo : EIATTR_PARAM_CBANK
	.align		4
        /*0078*/ 	.byte	0x04, 0x0a
        /*007a*/ 	.short	(.L_21 - .L_20)
	.align		4
.L_20:
        /*007c*/ 	.word	index@(.nv.constant0._Z12sum_arr3_gpuPiS_S_S_i)
        /*0080*/ 	.short	0x0380
        /*0082*/ 	.short	0x0024


	//----- nvinfo : EIATTR_SW_WAR
	.align		4
.L_21:
        /*0084*/ 	.byte	0x04, 0x36
        /*0086*/ 	.short	(.L_23 - .L_22)
.L_22:
        /*0088*/ 	.word	0x00000008
.L_23:


//--------------------- .nv.callgraph             --------------------------
	.section	.nv.callgraph,"",@"SHT_CUDA_CALLGRAPH"
	.align	4
	.sectionentsize	8
	.align		4
        /*0000*/ 	.word	0x00000000
	.align		4
        /*0004*/ 	.word	0xffffffff
	.align		4
        /*0008*/ 	.word	0x00000000
	.align		4
        /*000c*/ 	.word	0xfffffffe
	.align		4
        /*0010*/ 	.word	0x00000000
	.align		4
        /*0014*/ 	.word	0xfffffffd
	.align		4
        /*0018*/ 	.word	0x00000000
	.align		4
        /*001c*/ 	.word	0xfffffffc


//--------------------- .text._Z12sum_arr3_gpuPiS_S_S_i --------------------------
	.section	.text._Z12sum_arr3_gpuPiS_S_S_i,"ax",@progbits
	.align	128
        .global         _Z12sum_arr3_gpuPiS_S_S_i
        .type           _Z12sum_arr3_gpuPiS_S_S_i,@function
        .size           _Z12sum_arr3_gpuPiS_S_S_i,(.L_x_1 - _Z12sum_arr3_gpuPiS_S_S_i)
        .other          _Z12sum_arr3_gpuPiS_S_S_i,@"STO_CUDA_ENTRY STV_DEFAULT"
_Z12sum_arr3_gpuPiS_S_S_i:
.text._Z12sum_arr3_gpuPiS_S_S_i:
[----:B------:R-:W-:Y:S01]  /*0000*/  LDC R1, c[0x0][0x37c] ;  /* 0x0000df00ff017b82 */ /* 0x000fe20000000800 */
[----:B------:R-:W0:Y:S01]  /*0010*/  S2R R11, SR_CTAID.X ;  /* 0x00000000000b7919 */ /* 0x000e220000002500 */
[----:B------:R-:W0:Y:S01]  /*0020*/  LDCU UR4, c[0x0][0x360] ;  /* 0x00006c00ff0477ac */ /* 0x000e220008000800 */
[----:B------:R-:W0:Y:S01]  /*0030*/  S2R R0, SR_TID.X ;  /* 0x0000000000007919 */ /* 0x000e220000002100 */
[----:B------:R-:W1:Y:S01]  /*0040*/  LDCU UR5, c[0x0][0x3a0] ;  /* 0x00007400ff0577ac */ /* 0x000e620008000800 */
[----:B0-----:R-:W-:-:S05]  /*0050*/  IMAD R11, R11, UR4, R0 ;  /* 0x000000040b0b7c24 */ /* 0x001fca000f8e0200 */
[----:B-1----:R-:W-:-:S13]  /*0060*/  ISETP.GE.AND P0, PT, R11, UR5, PT ;  /* 0x000000050b007c0c */ /* 0x002fda000bf06270 */
[----:B------:R-:W-:Y:S05]  /*0070*/  @P0 EXIT ;  /* 0x000000000000094d */ /* 0x000fea0003800000 */
[----:B------:R-:W0:Y:S01]  /*0080*/  LDC.64 R2, c[0x0][0x388] ;  /* 0x0000e200ff027b82 */ /* 0x000e220000000a00 */
[----:B------:R-:W1:Y:S07]  /*0090*/  LDCU.64 UR4, c[0x0][0x358] ;  /* 0x00006b00ff0477ac */ /* 0x000e6e0008000a00 */
[----:B------:R-:W2:Y:S08]  /*00a0*/  LDC.64 R4, c[0x0][0x390] ;  /* 0x0000e400ff047b82 */ /* 0x000eb00000000a00 */
[----:B------:R-:W3:Y:S01]  /*00b0*/  LDC.64 R6, c[0x0][0x398] ;  /* 0x0000e600ff067b82 */ /* 0x000ee20000000a00 */
[----:B0-----:R-:W-:-:S07]  /*00c0*/  IMAD.WIDE R2, R11, 0x4, R2 ;  /* 0x000000040b027825 */ /* 0x001fce00078e0202 */
[----:B------:R-:W0:Y:S01]  /*00d0*/  LDC.64 R8, c[0x0][0x380] ;  /* 0x0000e000ff087b82 */ /* 0x000e220000000a00 */
[----:B-1----:R-:W4:Y:S01]  /*00e0*/  LDG.E R2, desc[UR4][R2.64] ;  /* 0x0000000402027981 */ /* 0x002f22000c1e1900 */
[----:B--2---:R-:W-:-:S06]  /*00f0*/  IMAD.WIDE R4, R11, 0x4, R4 ;  /* 0x000000040b047825 */ /* 0x004fcc00078e0204 */
[----:B------:R-:W4:Y:S01]  /*0100*/  LDG.E R5, desc[UR4][R4.64] ;  /* 0x0000000404057981 */ /* 0x000f22000c1e1900 */
[----:B---3--:R-:W-:-:S06]  /*0110*/  IMAD.WIDE R6, R11, 0x4, R6 ;  /* 0x000000040b067825 */ /* 0x008fcc00078e0206 */
[----:B------:R-:W4:Y:S01]  /*0120*/  LDG.E R6, desc[UR4][R6.64] ;  /* 0x0000000406067981 */ /* 0x000f22000c1e1900 */
[----:B0-----:R-:W-:Y:S01]  /*0130*/  IMAD.WIDE R8, R11, 0x4, R8 ;  /* 0x000000040b087825 */ /* 0x001fe200078e0208 */
[----:B----4-:R-:W-:-:S05]  /*0140*/  IADD3 R11, PT, PT, R6, R5, R2 ;  /* 0x00000005060b7210 */ /* 0x010fca0007ffe002 */
[----:B------:R-:W-:Y:S01]  /*0150*/  STG.E desc[UR4][R8.64], R11 ;  /* 0x0000000b08007986 */ /* 0x000fe2000c101904 */
[----:B------:R-:W-:Y:S05]  /*0160*/  EXIT ;  /* 0x000000000000794d */ /* 0x000fea0003800000 */
.L_x_0:
[----:B------:R-:W-:-:S00]  /*0170*/  BRA `(.L_x_0) ;  /* 0xfffffffc00fc7947 */ /* 0x000fc0000383ffff */
[----:B------:R-:W-:-:S00]  /*0180*/  NOP ;  /* 0x0000000000007918 */ /* 0x000fc00000000000 */
[----:B------:R-:W-:-:S00]  /*0190*/  NOP ;  /* 0x0000000000007918 */ /* 0x000fc00000000000 */
[----:B------:R-:W-:-:S00]  /*01a0*/  NOP ;  /* 0x0000000000007918 */ /* 0x000fc00000000000 */
[----:B------:R-:W-:-:S00]  /*01b0*/  NOP ;  /* 0x0000000000007918 */ /* 0x000fc00000000000 */
[----:B------:R-:W-:-:S00]  /*01c0*/  NOP ;  /* 0x0000000000007918 */ /* 0x000fc00000000000 */
[----:B------:R-:W-:-:S00]  /*01d0*/  NOP ;  /* 0x0000000000007918 */ /* 0x000fc00000000000 */
[----:B------:R-:W-:-:S00]  /*01e0*/  NOP ;  /* 0x0000000000007918 */ /* 0x000fc00000000000 */
[----:B------:R-:W-:-:S00]  /*01f0*/  NOP ;  /* 0x0000000000007918 */ /* 0x000fc00000000000 */
.L_x_1:


//--------------------- .nv.shared.reserved.0     --------------------------
	.section	.nv.shared.reserved.0,"aw",@nobits
	.weak		__nv_reservedSMEM_offset_0_alias
	.size		__nv_reservedSMEM_offset_0_alias, 0, 64
	.other		__nv_reservedSMEM_offset_0_alias,@"STO_CUDA_RESERVED_SHARED STV_DEFAULT"
__nv_reservedSMEM_offset_0_alias:
	.zero		0
	.zero		64


//--------------------- .nv.constant0._Z12sum_arr3_gpuPiS_S_S_i --------------------------
	.section	.nv.constant0._Z12sum_arr3_gpuPiS_S_S_i,"a",@progbits
	.sectionflags	@""
	.align	4
.nv.constant0._Z12sum_arr3_gpuPiS_S_S_i:
	.zero		932


//--------------------- SYMBOLS --------------------------

	.type		.nv.reservedSmem.offset0,@object
	.size		.nv.reservedSmem.offset0,0x4
